//
// Generated by NVIDIA NVVM Compiler
//
// Compiler Build ID: CL-36424714
// Cuda compilation tools, release 13.0, V13.0.88
// Based on NVVM 20.0.0
//

.version 9.0
.target sm_100
.address_size 64

	// .globl	_Z10gpukernel1PdS_i

.visible .entry _Z10gpukernel1PdS_i(
	.param .u64 .ptr .align 1 _Z10gpukernel1PdS_i_param_0,
	.param .u64 .ptr .align 1 _Z10gpukernel1PdS_i_param_1,
	.param .u32 _Z10gpukernel1PdS_i_param_2
)
{
	.reg .pred 	%p<10>;
	.reg .b32 	%r<45>;
	.reg .b64 	%rd<16>;
	.reg .b64 	%fd<83>;

	ld.param.u64 	%rd3, [_Z10gpukernel1PdS_i_param_0];
	ld.param.u64 	%rd4, [_Z10gpukernel1PdS_i_param_1];
	ld.param.u32 	%r25, [_Z10gpukernel1PdS_i_param_2];
	cvta.to.global.u64 	%rd1, %rd4;
	mov.u32 	%r1, %tid.x;
	shr.u32 	%r26, %r1, 1;
	shr.s32 	%r27, %r25, 31;
	shr.u32 	%r28, %r27, 28;
	add.s32 	%r29, %r25, %r28;
	shr.s32 	%r30, %r29, 4;
	mul.lo.s32 	%r2, %r30, %r26;
	and.b32  	%r3, %r1, 1;
	add.s32 	%r40, %r2, %r3;
	add.s32 	%r5, %r2, %r30;
	setp.ge.s32 	%p1, %r40, %r5;
	mov.f64 	%fd82, 0d0000000000000000;
	@%p1 bra 	$L__BB0_13;
	add.s32 	%r31, %r40, 2;
	max.s32 	%r32, %r5, %r31;
	not.b32 	%r33, %r2;
	add.s32 	%r34, %r32, %r33;
	sub.s32 	%r35, %r34, %r3;
	shr.u32 	%r36, %r35, 1;
	add.s32 	%r6, %r36, 1;
	and.b32  	%r7, %r6, 15;
	setp.lt.u32 	%p2, %r35, 30;
	mov.f64 	%fd82, 0d0000000000000000;
	@%p2 bra 	$L__BB0_4;
	and.b32  	%r37, %r6, -16;
	neg.s32 	%r38, %r37;
	add.s64 	%rd2, %rd1, 128;
	mov.f64 	%fd82, 0d0000000000000000;
$L__BB0_3:
	.pragma "nounroll";
	mul.wide.s32 	%rd5, %r40, 8;
	add.s64 	%rd6, %rd2, %rd5;
	ld.global.f64 	%fd18, [%rd6+-128];
	add.f64 	%fd19, %fd82, %fd18;
	ld.global.f64 	%fd20, [%rd6+-112];
	add.f64 	%fd21, %fd19, %fd20;
	ld.global.f64 	%fd22, [%rd6+-96];
	add.f64 	%fd23, %fd21, %fd22;
	ld.global.f64 	%fd24, [%rd6+-80];
	add.f64 	%fd25, %fd23, %fd24;
	ld.global.f64 	%fd26, [%rd6+-64];
	add.f64 	%fd27, %fd25, %fd26;
	ld.global.f64 	%fd28, [%rd6+-48];
	add.f64 	%fd29, %fd27, %fd28;
	ld.global.f64 	%fd30, [%rd6+-32];
	add.f64 	%fd31, %fd29, %fd30;
	ld.global.f64 	%fd32, [%rd6+-16];
	add.f64 	%fd33, %fd31, %fd32;
	ld.global.f64 	%fd34, [%rd6];
	add.f64 	%fd35, %fd33, %fd34;
	ld.global.f64 	%fd36, [%rd6+16];
	add.f64 	%fd37, %fd35, %fd36;
	ld.global.f64 	%fd38, [%rd6+32];
	add.f64 	%fd39, %fd37, %fd38;
	ld.global.f64 	%fd40, [%rd6+48];
	add.f64 	%fd41, %fd39, %fd40;
	ld.global.f64 	%fd42, [%rd6+64];
	add.f64 	%fd43, %fd41, %fd42;
	ld.global.f64 	%fd44, [%rd6+80];
	add.f64 	%fd45, %fd43, %fd44;
	ld.global.f64 	%fd46, [%rd6+96];
	add.f64 	%fd47, %fd45, %fd46;
	ld.global.f64 	%fd48, [%rd6+112];
	add.f64 	%fd82, %fd47, %fd48;
	add.s32 	%r40, %r40, 32;
	add.s32 	%r38, %r38, 16;
	setp.ne.s32 	%p3, %r38, 0;
	@%p3 bra 	$L__BB0_3;
$L__BB0_4:
	setp.eq.s32 	%p4, %r7, 0;
	@%p4 bra 	$L__BB0_13;
	and.b32  	%r14, %r6, 7;
	setp.lt.u32 	%p5, %r7, 8;
	@%p5 bra 	$L__BB0_7;
	mul.wide.s32 	%rd7, %r40, 8;
	add.s64 	%rd8, %rd1, %rd7;
	ld.global.f64 	%fd50, [%rd8];
	add.f64 	%fd51, %fd82, %fd50;
	ld.global.f64 	%fd52, [%rd8+16];
	add.f64 	%fd53, %fd51, %fd52;
	ld.global.f64 	%fd54, [%rd8+32];
	add.f64 	%fd55, %fd53, %fd54;
	ld.global.f64 	%fd56, [%rd8+48];
	add.f64 	%fd57, %fd55, %fd56;
	ld.global.f64 	%fd58, [%rd8+64];
	add.f64 	%fd59, %fd57, %fd58;
	ld.global.f64 	%fd60, [%rd8+80];
	add.f64 	%fd61, %fd59, %fd60;
	ld.global.f64 	%fd62, [%rd8+96];
	add.f64 	%fd63, %fd61, %fd62;
	ld.global.f64 	%fd64, [%rd8+112];
	add.f64 	%fd82, %fd63, %fd64;
	add.s32 	%r40, %r40, 16;
$L__BB0_7:
	setp.eq.s32 	%p6, %r14, 0;
	@%p6 bra 	$L__BB0_13;
	and.b32  	%r17, %r6, 3;
	setp.lt.u32 	%p7, %r14, 4;
	@%p7 bra 	$L__BB0_10;
	mul.wide.s32 	%rd9, %r40, 8;
	add.s64 	%rd10, %rd1, %rd9;
	ld.global.f64 	%fd66, [%rd10];
	add.f64 	%fd67, %fd82, %fd66;
	ld.global.f64 	%fd68, [%rd10+16];
	add.f64 	%fd69, %fd67, %fd68;
	ld.global.f64 	%fd70, [%rd10+32];
	add.f64 	%fd71, %fd69, %fd70;
	ld.global.f64 	%fd72, [%rd10+48];
	add.f64 	%fd82, %fd71, %fd72;
	add.s32 	%r40, %r40, 8;
$L__BB0_10:
	setp.eq.s32 	%p8, %r17, 0;
	@%p8 bra 	$L__BB0_13;
	neg.s32 	%r43, %r17;
$L__BB0_12:
	.pragma "nounroll";
	mul.wide.s32 	%rd11, %r40, 8;
	add.s64 	%rd12, %rd1, %rd11;
	ld.global.f64 	%fd73, [%rd12];
	add.f64 	%fd82, %fd82, %fd73;
	add.s32 	%r40, %r40, 2;
	add.s32 	%r43, %r43, 1;
	setp.ne.s32 	%p9, %r43, 0;
	@%p9 bra 	$L__BB0_12;
$L__BB0_13:
	cvta.to.global.u64 	%rd13, %rd3;
	mul.wide.u32 	%rd14, %r1, 8;
	add.s64 	%rd15, %rd13, %rd14;
	st.global.f64 	[%rd15], %fd82;
	ret;

}


// ===== COMPILED SASS (sm_100) =====

	.target	sm_100

	.elftype	@"ET_EXEC"


//--------------------- .note.nv.tkinfo           --------------------------
	.section	.note.nv.tkinfo,"",@"SHT_NOTE"
	.sectionflags	@"SHF_NOTE_NV_TKINFO"
	.tkinfo
        /*0018*/ 	.word	0x00000002
        /*0030*/ 	.string	""
        /*0030*/ 	.string	"ptxas"
        /*0030*/ 	.string	"Cuda compilation tools, release 13.0, V13.0.88"
        /*0030*/ 	.string	"Build cuda_13.0.r13.0/compiler.36424714_0"
        /*0030*/ 	.string	"-arch sm_100 -m 64 "



//--------------------- .note.nv.cuinfo           --------------------------
	.section	.note.nv.cuinfo,"",@"SHT_NOTE"
	.sectionflags	@"SHF_NOTE_NV_CUINFO"
        /*0018*/ 	.short	0x0002
        /*001a*/ 	.short	0x0064
        /*001c*/ 	.short	0x0082
	.zero		2


//--------------------- .nv.info                  --------------------------
	.section	.nv.info,"",@"SHT_CUDA_INFO"
	.align	4


	//----- nvinfo : EIATTR_REGCOUNT
	.align		4
        /*0000*/ 	.byte	0x04, 0x2f
        /*0002*/ 	.short	(.L_1 - .L_0)
	.align		4
.L_0:
        /*0004*/ 	.word	index@(_Z10gpukernel1PdS_i)
        /*0008*/ 	.word	0x0000001e


	//----- nvinfo : EIATTR_FRAME_SIZE
	.align		4
.L_1:
        /*000c*/ 	.byte	0x04, 0x11
        /*000e*/ 	.short	(.L_3 - .L_2)
	.align		4
.L_2:
        /*0010*/ 	.word	index@(_Z10gpukernel1PdS_i)
        /*0014*/ 	.word	0x00000000


	//----- nvinfo : EIATTR_MIN_STACK_SIZE
	.align		4
.L_3:
        /*0018*/ 	.byte	0x04, 0x12
        /*001a*/ 	.short	(.L_5 - .L_4)
	.align		4
.L_4:
        /*001c*/ 	.word	index@(_Z10gpukernel1PdS_i)
        /*0020*/ 	.word	0x00000000
.L_5:


//--------------------- .nv.compat                --------------------------
	.section	.nv.compat,"",@"SHT_CUDA_COMPAT_INFO"
	.align	4
        /*0000*/ 	.byte	0x02, 0x09, 0x00, 0x00, 0x02, 0x02, 0x01, 0x00, 0x02, 0x05, 0x05, 0x00, 0x03, 0x07, 0x01, 0x01
        /*0010*/ 	.byte	0x02, 0x03, 0x00, 0x00, 0x02, 0x06, 0x01, 0x00, 0x04, 0x0b, 0x08, 0x00, 0x01, 0x00, 0x00, 0x00
        /*0020*/ 	.byte	0x00, 0x00, 0x00, 0x00


//--------------------- .nv.info._Z10gpukernel1PdS_i --------------------------
	.section	.nv.info._Z10gpukernel1PdS_i,"",@"SHT_CUDA_INFO"
	.sectionflags	@""
	.align	4


	//----- nvinfo : EIATTR_CUDA_API_VERSION
	.align		4
        /*0000*/ 	.byte	0x04, 0x37
        /*0002*/ 	.short	(.L_7 - .L_6)
.L_6:
        /*0004*/ 	.word	0x00000082


	//----- nvinfo : EIATTR_KPARAM_INFO
	.align		4
.L_7:
        /*0008*/ 	.byte	0x04, 0x17
        /*000a*/ 	.short	(.L_9 - .L_8)
.L_8:
        /*000c*/ 	.word	0x00000000
        /*0010*/ 	.short	0x0002
        /*0012*/ 	.short	0x0010
        /*0014*/ 	.byte	0x00, 0xf0, 0x11, 0x00


	//----- nvinfo : EIATTR_KPARAM_INFO
	.align		4
.L_9:
        /*0018*/ 	.byte	0x04, 0x17
        /*001a*/ 	.short	(.L_11 - .L_10)
.L_10:
        /*001c*/ 	.word	0x00000000
        /*0020*/ 	.short	0x0001
        /*0022*/ 	.short	0x0008
        /*0024*/ 	.byte	0x00, 0xf5, 0x21, 0x00


	//----- nvinfo : EIATTR_KPARAM_INFO
	.align		4
.L_11:
        /*0028*/ 	.byte	0x04, 0x17
        /*002a*/ 	.short	(.L_13 - .L_12)
.L_12:
        /*002c*/ 	.word	0x00000000
        /*0030*/ 	.short	0x0000
        /*0032*/ 	.short	0x0000
        /*0034*/ 	.byte	0x00, 0xf5, 0x21, 0x00


	//----- nvinfo : EIATTR_SPARSE_MMA_MASK
	.align		4
.L_13:
        /*0038*/ 	.byte	0x03, 0x50
        /*003a*/ 	.short	0x0000


	//----- nvinfo : EIATTR_MAXREG_COUNT
	.align		4
        /*003c*/ 	.byte	0x03, 0x1b
        /*003e*/ 	.short	0x00ff


	//----- nvinfo : EIATTR_MERCURY_ISA_VERSION
	.align		4
        /*0040*/ 	.byte	0x03, 0x5f
        /*0042*/ 	.short	0x0101


	//----- nvinfo : EIATTR_VRC_CTA_INIT_COUNT
	.align		4
        /*0044*/ 	.byte	0x02, 0x4a
	.zero		1
	.zero		1


	//----- nvinfo : EIATTR_EXIT_INSTR_OFFSETS
	.align		4
        /*0048*/ 	.byte	0x04, 0x1c
        /*004a*/ 	.short	(.L_15 - .L_14)


	//   ....[0]....
.L_14:
        /*004c*/ 	.word	0x00000800


	//----- nvinfo : EIATTR_CRS_STACK_SIZE
	.align		4
.L_15:
        /*0050*/ 	.byte	0x04, 0x1e
        /*0052*/ 	.short	(.L_17 - .L_16)
.L_16:
        /*0054*/ 	.word	0x00000000


	//----- nvinfo : EIATTR_CBANK_PARAM_SIZE
	.align		4
.L_17:
        /*0058*/ 	.byte	0x03, 0x19
        /*005a*/ 	.short	0x0014


	//----- nvinfo : EIATTR_PARAM_CBANK
	.align		4
        /*005c*/ 	.byte	0x04, 0x0a
        /*005e*/ 	.short	(.L_19 - .L_18)
	.align		4
.L_18:
        /*0060*/ 	.word	index@(.nv.constant0._Z10gpukernel1PdS_i)
        /*0064*/ 	.short	0x0380
        /*0066*/ 	.short	0x0014


	//----- nvinfo : EIATTR_SW_WAR
	.align		4
.L_19:
        /*0068*/ 	.byte	0x04, 0x36
        /*006a*/ 	.short	(.L_21 - .L_20)
.L_20:
        /*006c*/ 	.word	0x00000008
.L_21:


//--------------------- .nv.callgraph             --------------------------
	.section	.nv.callgraph,"",@"SHT_CUDA_CALLGRAPH"
	.align	4
	.sectionentsize	8
	.align		4
        /*0000*/ 	.word	0x00000000
	.align		4
        /*0004*/ 	.word	0xffffffff
	.align		4
        /*0008*/ 	.word	0x00000000
	.align		4
        /*000c*/ 	.word	0xfffffffe
	.align		4
        /*0010*/ 	.word	0x00000000
	.align		4
        /*0014*/ 	.word	0xfffffffd
	.align		4
        /*0018*/ 	.word	0x00000000
	.align		4
        /*001c*/ 	.word	0xfffffffc


//--------------------- .text._Z10gpukernel1PdS_i --------------------------
	.section	.text._Z10gpukernel1PdS_i,"ax",@progbits
	.align	128
        .global         _Z10gpukernel1PdS_i
        .type           _Z10gpukernel1PdS_i,@function
        .size           _Z10gpukernel1PdS_i,(.L_x_11 - _Z10gpukernel1PdS_i)
        .other          _Z10gpukernel1PdS_i,@"STO_CUDA_ENTRY STV_DEFAULT"
_Z10gpukernel1PdS_i:
.text._Z10gpukernel1PdS_i:
[----:B------:R-:W-:Y:S01]  /*0000*/  LDC R1, c[0x0][0x37c] ;  /* 0x0000df00ff017b82 */ /* 0x000fe20000000800 */
[----:B------:R-:W0:Y:S01]  /*0010*/  S2R R0, SR_TID.X ;  /* 0x0000000000007919 */ /* 0x000e220000002100 */
[----:B------:R-:W1:Y:S01]  /*0020*/  LDCU UR5, c[0x0][0x390] ;  /* 0x00007200ff0577ac */ /* 0x000e620008000800 */
[----:B------:R-:W-:Y:S01]  /*0030*/  BSSY.RECONVERGENT B0, `(.L_x_0) ;  /* 0x0000079000007945 */ /* 0x000fe20003800200 */
[----:B------:R-:W-:Y:S01]  /*0040*/  CS2R R26, SRZ ;  /* 0x00000000001a7805 */ /* 0x000fe2000001ff00 */
[----:B------:R-:W2:Y:S01]  /*0050*/  LDCU.64 UR6, c[0x0][0x358] ;  /* 0x00006b00ff0677ac */ /* 0x000ea20008000a00 */
[----:B-1----:R-:W-:-:S04]  /*0060*/  USHF.R.S32.HI UR4, URZ, 0x1f, UR5 ;  /* 0x0000001fff047899 */ /* 0x002fc80008011405 */
[----:B------:R-:W-:-:S04]  /*0070*/  ULEA.HI UR4, UR4, UR5, URZ, 0x4 ;  /* 0x0000000504047291 */ /* 0x000fc8000f8f20ff */
[----:B------:R-:W-:Y:S01]  /*0080*/  USHF.R.S32.HI UR4, URZ, 0x4, UR4 ;  /* 0x00000004ff047899 */ /* 0x000fe20008011404 */
[----:B0-----:R-:W-:Y:S02]  /*0090*/  SHF.R.U32.HI R2, RZ, 0x1, R0 ;  /* 0x00000001ff027819 */ /* 0x001fe40000011600 */
[----:B------:R-:W-:-:S03]  /*00a0*/  LOP3.LUT R4, R0, 0x1, RZ, 0xc0, !PT ;  /* 0x0000000100047812 */ /* 0x000fc600078ec0ff */
[----:B------:R-:W-:-:S04]  /*00b0*/  IMAD R3, R2, UR4, RZ ;  /* 0x0000000402037c24 */ /* 0x000fc8000f8e02ff */
[C---:B------:R-:W-:Y:S02]  /*00c0*/  IMAD.IADD R2, R3.reuse, 0x1, R4 ;  /* 0x0000000103027824 */ /* 0x040fe400078e0204 */
[----:B------:R-:W-:-:S05]  /*00d0*/  VIADD R5, R3, UR4 ;  /* 0x0000000403057c36 */ /* 0x000fca0008000000 */
[----:B------:R-:W-:-:S13]  /*00e0*/  ISETP.GE.AND P0, PT, R2, R5, PT ;  /* 0x000000050200720c */ /* 0x000fda0003f06270 */
[----:B--2---:R-:W-:Y:S05]  /*00f0*/  @P0 BRA `(.L_x_1) ;  /* 0x0000000400b00947 */ /* 0x004fea0003800000 */
[----:B------:R-:W-:Y:S01]  /*0100*/  LOP3.LUT R3, RZ, R3, RZ, 0x33, !PT ;  /* 0x00000003ff037212 */ /* 0x000fe200078e33ff */
[----:B------:R-:W-:Y:S01]  /*0110*/  BSSY.RECONVERGENT B1, `(.L_x_2) ;  /* 0x0000034000017945 */ /* 0x000fe20003800200 */
[----:B------:R-:W-:Y:S02]  /*0120*/  VIADDMNMX R5, R2, 0x2, R5, !PT ;  /* 0x0000000202057846 */ /* 0x000fe40007800105 */
[----:B------:R-:W-:Y:S02]  /*0130*/  CS2R R26, SRZ ;  /* 0x00000000001a7805 */ /* 0x000fe4000001ff00 */
[----:B------:R-:W-:-:S04]  /*0140*/  IADD3 R5, PT, PT, -R4, R5, R3 ;  /* 0x0000000504057210 */ /* 0x000fc80007ffe103 */
[C---:B------:R-:W-:Y:S02]  /*0150*/  ISETP.GE.U32.AND P1, PT, R5.reuse, 0x1e, PT ;  /* 0x0000001e0500780c */ /* 0x040fe40003f26070 */
[----:B------:R-:W-:-:S04]  /*0160*/  LEA.HI R3, R5, 0x1, RZ, 0x1f ;  /* 0x0000000105037811 */ /* 0x000fc800078ff8ff */
[----:B------:R-:W-:-:S04]  /*0170*/  LOP3.LUT R4, R3, 0xf, RZ, 0xc0, !PT ;  /* 0x0000000f03047812 */ /* 0x000fc800078ec0ff */
[----:B------:R-:W-:-:S03]  /*0180*/  ISETP.NE.AND P0, PT, R4, RZ, PT ;  /* 0x000000ff0400720c */ /* 0x000fc60003f05270 */
[----:B------:R-:W-:Y:S10]  /*0190*/  @!P1 BRA `(.L_x_3) ;  /* 0x0000000000ac9947 */ /* 0x000ff40003800000 */
[----:B------:R-:W0:Y:S01]  /*01a0*/  LDC.64 R6, c[0x0][0x388] ;  /* 0x0000e200ff067b82 */ /* 0x000e220000000a00 */
[----:B------:R-:W-:Y:S02]  /*01b0*/  LOP3.LUT R5, R3, 0xfffffff0, RZ, 0xc0, !PT ;  /* 0xfffffff003057812 */ /* 0x000fe400078ec0ff */
[----:B------:R-:W-:-:S03]  /*01c0*/  CS2R R26, SRZ ;  /* 0x00000000001a7805 */ /* 0x000fc6000001ff00 */
[----:B------:R-:W-:Y:S01]  /*01d0*/  IMAD.MOV R5, RZ, RZ, -R5 ;  /* 0x000000ffff057224 */ /* 0x000fe200078e0a05 */
[----:B0-----:R-:W-:-:S05]  /*01e0*/  IADD3 R6, P1, PT, R6, 0x80, RZ ;  /* 0x0000008006067810 */ /* 0x001fca0007f3e0ff */
[----:B------:R-:W-:-:S08]  /*01f0*/  IMAD.X R7, RZ, RZ, R7, P1 ;  /* 0x000000ffff077224 */ /* 0x000fd000008e0607 */
.L_x_4:
[----:B------:R-:W-:-:S05]  /*0200*/  IMAD.WIDE R24, R2, 0x8, R6 ;  /* 0x0000000802187825 */ /* 0x000fca00078e0206 */
[----:B------:R-:W2:Y:S04]  /*0210*/  LDG.E.64 R22, desc[UR6][R24.64+-0x80] ;  /* 0xffff800618167981 */ /* 0x000ea8000c1e1b00 */
[----:B------:R-:W3:Y:S04]  /*0220*/  LDG.E.64 R18, desc[UR6][R24.64+-0x70] ;  /* 0xffff900618127981 */ /* 0x000ee8000c1e1b00 */
[----:B------:R-:W4:Y:S04]  /*0230*/  LDG.E.64 R16, desc[UR6][R24.64+-0x60] ;  /* 0xffffa00618107981 */ /* 0x000f28000c1e1b00 */
[----:B------:R-:W5:Y:S04]  /*0240*/  LDG.E.64 R14, desc[UR6][R24.64+-0x50] ;  /* 0xffffb006180e7981 */ /* 0x000f68000c1e1b00 */
[----:B------:R-:W5:Y:S04]  /*0250*/  LDG.E.64 R12, desc[UR6][R24.64+-0x40] ;  /* 0xffffc006180c7981 */ /* 0x000f68000c1e1b00 */
[----:B------:R-:W5:Y:S04]  /*0260*/  LDG.E.64 R10, desc[UR6][R24.64+-0x30] ;  /* 0xffffd006180a7981 */ /* 0x000f68000c1e1b00 */
[----:B------:R-:W5:Y:S04]  /*0270*/  LDG.E.64 R8, desc[UR6][R24.64+-0x20] ;  /* 0xffffe00618087981 */ /* 0x000f68000c1e1b00 */
[----:B------:R-:W5:Y:S01]  /*0280*/  LDG.E.64 R20, desc[UR6][R24.64+-0x10] ;  /* 0xfffff00618147981 */ /* 0x000f62000c1e1b00 */
[----:B--2---:R-:W-:-:S03]  /*0290*/  DADD R22, R22, R26 ;  /* 0x0000000016167229 */ /* 0x004fc6000000001a */
[----:B------:R-:W2:Y:S05]  /*02a0*/  LDG.E.64 R26, desc[UR6][R24.64+0x70] ;  /* 0x00007006181a7981 */ /* 0x000eaa000c1e1b00 */
[----:B---3--:R-:W-:Y:S02]  /*02b0*/  DADD R18, R22, R18 ;  /* 0x0000000016127229 */ /* 0x008fe40000000012 */
[----:B------:R-:W3:Y:S06]  /*02c0*/  LDG.E.64 R22, desc[UR6][R24.64] ;  /* 0x0000000618167981 */ /* 0x000eec000c1e1b00 */
[----:B----4-:R-:W-:-:S02]  /*02d0*/  DADD R16, R18, R16 ;  /* 0x0000000012107229 */ /* 0x010fc40000000010 */
[----:B------:R-:W4:Y:S06]  /*02e0*/  LDG.E.64 R18, desc[UR6][R24.64+0x10] ;  /* 0x0000100618127981 */ /* 0x000f2c000c1e1b00 */
[----:B-----5:R-:W-:Y:S02]  /*02f0*/  DADD R14, R16, R14 ;  /* 0x00000000100e7229 */ /* 0x020fe4000000000e */
[----:B------:R-:W5:Y:S06]  /*0300*/  LDG.E.64 R16, desc[UR6][R24.64+0x20] ;  /* 0x0000200618107981 */ /* 0x000f6c000c1e1b00 */
[----:B------:R-:W-:-:S02]  /*0310*/  DADD R12, R14, R12 ;  /* 0x000000000e0c7229 */ /* 0x000fc4000000000c */
[----:B------:R-:W2:Y:S06]  /*0320*/  LDG.E.64 R14, desc[UR6][R24.64+0x30] ;  /* 0x00003006180e7981 */ /* 0x000eac000c1e1b00 */
[----:B------:R-:W-:Y:S02]  /*0330*/  DADD R10, R12, R10 ;  /* 0x000000000c0a7229 */ /* 0x000fe4000000000a */
[----:B------:R-:W2:Y:S06]  /*0340*/  LDG.E.64 R12, desc[UR6][R24.64+0x40] ;  /* 0x00004006180c7981 */ /* 0x000eac000c1e1b00 */
[----:B------:R-:W-:-:S02]  /*0350*/  DADD R8, R10, R8 ;  /* 0x000000000a087229 */ /* 0x000fc40000000008 */
[----:B------:R-:W2:Y:S06]  /*0360*/  LDG.E.64 R10, desc[UR6][R24.64+0x50] ;  /* 0x00005006180a7981 */ /* 0x000eac000c1e1b00 */
[----:B------:R-:W-:Y:S02]  /*0370*/  DADD R20, R8, R20 ;  /* 0x0000000008147229 */ /* 0x000fe40000000014 */
[----:B------:R-:W2:Y:S01]  /*0380*/  LDG.E.64 R8, desc[UR6][R24.64+0x60] ;  /* 0x0000600618087981 */ /* 0x000ea2000c1e1b00 */
[----:B------:R-:W-:-:S05]  /*0390*/  VIADD R5, R5, 0x10 ;  /* 0x0000001005057836 */ /* 0x000fca0000000000 */
[----:B------:R-:W-:Y:S01]  /*03a0*/  ISETP.NE.AND P1, PT, R5, RZ, PT ;  /* 0x000000ff0500720c */ /* 0x000fe20003f25270 */
[----:B------:R-:W-:Y:S01]  /*03b0*/  VIADD R2, R2, 0x20 ;  /* 0x0000002002027836 */ /* 0x000fe20000000000 */
[----:B---3--:R-:W-:-:S08]  /*03c0*/  DADD R20, R20, R22 ;  /* 0x0000000014147229 */ /* 0x008fd00000000016 */
[----:B----4-:R-:W-:-:S08]  /*03d0*/  DADD R18, R20, R18 ;  /* 0x0000000014127229 */ /* 0x010fd00000000012 */
[----:B-----5:R-:W-:-:S08]  /*03e0*/  DADD R16, R18, R16 ;  /* 0x0000000012107229 */ /* 0x020fd00000000010 */
[----:B--2---:R-:W-:-:S08]  /*03f0*/  DADD R14, R16, R14 ;  /* 0x00000000100e7229 */ /* 0x004fd0000000000e */
[----:B------:R-:W-:-:S08]  /*0400*/  DADD R12, R14, R12 ;  /* 0x000000000e0c7229 */ /* 0x000fd0000000000c */
[----:B------:R-:W-:-:S08]  /*0410*/  DADD R10, R12, R10 ;  /* 0x000000000c0a7229 */ /* 0x000fd0000000000a */
[----:B------:R-:W-:-:S08]  /*0420*/  DADD R8, R10, R8 ;  /* 0x000000000a087229 */ /* 0x000fd00000000008 */
[----:B------:R-:W-:Y:S01]  /*0430*/  DADD R26, R8, R26 ;  /* 0x00000000081a7229 */ /* 0x000fe2000000001a */
[----:B------:R-:W-:Y:S10]  /*0440*/  @P1 BRA `(.L_x_4) ;  /* 0xfffffffc006c1947 */ /* 0x000ff4000383ffff */
.L_x_3:
[----:B------:R-:W-:Y:S05]  /*0450*/  BSYNC.RECONVERGENT B1 ;  /* 0x0000000000017941 */ /* 0x000fea0003800200 */
.L_x_2:
[----:B------:R-:W-:Y:S05]  /*0460*/  @!P0 BRA `(.L_x_1) ;  /* 0x0000000000d48947 */ /* 0x000fea0003800000 */
[----:B------:R-:W-:Y:S01]  /*0470*/  ISETP.GE.U32.AND P0, PT, R4, 0x8, PT ;  /* 0x000000080400780c */ /* 0x000fe20003f06070 */
[----:B------:R-:W-:Y:S01]  /*0480*/  BSSY.RECONVERGENT B1, `(.L_x_5) ;  /* 0x0000017000017945 */ /* 0x000fe20003800200 */
[----:B------:R-:W-:-:S04]  /*0490*/  LOP3.LUT R22, R3, 0x7, RZ, 0xc0, !PT ;  /* 0x0000000703167812 */ /* 0x000fc800078ec0ff */
[----:B------:R-:W-:-:S07]  /*04a0*/  ISETP.NE.AND P1, PT, R22, RZ, PT ;  /* 0x000000ff1600720c */ /* 0x000fce0003f25270 */
[----:B------:R-:W-:Y:S06]  /*04b0*/  @!P0 BRA `(.L_x_6) ;  /* 0x00000000004c8947 */ /* 0x000fec0003800000 */
[----:B------:R-:W0:Y:S02]  /*04c0*/  LDC.64 R18, c[0x0][0x388] ;  /* 0x0000e200ff127b82 */ /* 0x000e240000000a00 */
[----:B0-----:R-:W-:-:S05]  /*04d0*/  IMAD.WIDE R18, R2, 0x8, R18 ;  /* 0x0000000802127825 */ /* 0x001fca00078e0212 */
        /* <DEDUP_REMOVED lines=8> */
[----:B------:R-:W-:Y:S01]  /*0560*/  VIADD R2, R2, 0x10 ;  /* 0x0000001002027836 */ /* 0x000fe20000000000 */
[----:B--2---:R-:W-:-:S08]  /*0570*/  DADD R20, R26, R20 ;  /* 0x000000001a147229 */ /* 0x004fd00000000014 */
[----:B---3--:R-:W-:-:S08]  /*0580*/  DADD R14, R20, R14 ;  /* 0x00000000140e7229 */ /* 0x008fd0000000000e */
[----:B----4-:R-:W-:-:S08]  /*0590*/  DADD R12, R14, R12 ;  /* 0x000000000e0c7229 */ /* 0x010fd0000000000c */
[----:B-----5:R-:W-:-:S08]  /*05a0*/  DADD R10, R12, R10 ;  /* 0x000000000c0a7229 */ /* 0x020fd0000000000a */
[----:B------:R-:W-:-:S08]  /*05b0*/  DADD R8, R10, R8 ;  /* 0x000000000a087229 */ /* 0x000fd00000000008 */
[----:B------:R-:W-:-:S08]  /*05c0*/  DADD R6, R8, R6 ;  /* 0x0000000008067229 */ /* 0x000fd00000000006 */
[----:B------:R-:W-:-:S08]  /*05d0*/  DADD R4, R6, R4 ;  /* 0x0000000006047229 */ /* 0x000fd00000000004 */
[----:B------:R-:W-:-:S11]  /*05e0*/  DADD R26, R4, R16 ;  /* 0x00000000041a7229 */ /* 0x000fd60000000010 */
.L_x_6:
[----:B------:R-:W-:Y:S05]  /*05f0*/  BSYNC.RECONVERGENT B1 ;  /* 0x0000000000017941 */ /* 0x000fea0003800200 */
.L_x_5:
        /* <DEDUP_REMOVED lines=11> */
[----:B------:R-:W5:Y:S01]  /*06b0*/  LDG.E.64 R12, desc[UR6][R4.64+0x30] ;  /* 0x00003006040c7981 */ /* 0x000f62000c1e1b00 */
[----:B------:R-:W-:Y:S01]  /*06c0*/  VIADD R2, R2, 0x8 ;  /* 0x0000000802027836 */ /* 0x000fe20000000000 */
[----:B--2---:R-:W-:-:S08]  /*06d0*/  DADD R6, R26, R6 ;  /* 0x000000001a067229 */ /* 0x004fd00000000006 */
[----:B---3--:R-:W-:-:S08]  /*06e0*/  DADD R6, R6, R8 ;  /* 0x0000000006067229 */ /* 0x008fd00000000008 */
[----:B----4-:R-:W-:-:S08]  /*06f0*/  DADD R6, R6, R10 ;  /* 0x0000000006067229 */ /* 0x010fd0000000000a */
[----:B-----5:R-:W-:-:S11]  /*0700*/  DADD R26, R6, R12 ;  /* 0x00000000061a7229 */ /* 0x020fd6000000000c */
.L_x_8:
[----:B------:R-:W-:Y:S05]  /*0710*/  BSYNC.RECONVERGENT B1 ;  /* 0x0000000000017941 */ /* 0x000fea0003800200 */
.L_x_7:
[----:B------:R-:W-:Y:S05]  /*0720*/  @!P1 BRA `(.L_x_1) ;  /* 0x0000000000249947 */ /* 0x000fea0003800000 */
[----:B------:R-:W0:Y:S01]  /*0730*/  LDC.64 R6, c[0x0][0x388] ;  /* 0x0000e200ff067b82 */ /* 0x000e220000000a00 */
[----:B------:R-:W-:-:S07]  /*0740*/  IMAD.MOV R3, RZ, RZ, -R3 ;  /* 0x000000ffff037224 */ /* 0x000fce00078e0a03 */
.L_x_9:
[----:B0-----:R-:W-:-:S06]  /*0750*/  IMAD.WIDE R4, R2, 0x8, R6 ;  /* 0x0000000802047825 */ /* 0x001fcc00078e0206 */
[----:B------:R-:W2:Y:S01]  /*0760*/  LDG.E.64 R4, desc[UR6][R4.64] ;  /* 0x0000000604047981 */ /* 0x000ea2000c1e1b00 */
[----:B------:R-:W-:Y:S02]  /*0770*/  VIADD R3, R3, 0x1 ;  /* 0x0000000103037836 */ /* 0x000fe40000000000 */
[----:B------:R-:W-:-:S03]  /*0780*/  VIADD R2, R2, 0x2 ;  /* 0x0000000202027836 */ /* 0x000fc60000000000 */
[----:B------:R-:W-:Y:S01]  /*0790*/  ISETP.NE.AND P0, PT, R3, RZ, PT ;  /* 0x000000ff0300720c */ /* 0x000fe20003f05270 */
[----:B--2---:R-:W-:-:S12]  /*07a0*/  DADD R26, R4, R26 ;  /* 0x00000000041a7229 */ /* 0x004fd8000000001a */
[----:B------:R-:W-:Y:S05]  /*07b0*/  @P0 BRA `(.L_x_9) ;  /* 0xfffffffc00e40947 */ /* 0x000fea000383ffff */
.L_x_1:
[----:B------:R-:W-:Y:S05]  /*07c0*/  BSYNC.RECONVERGENT B0 ;  /* 0x0000000000007941 */ /* 0x000fea0003800200 */
.L_x_0:
[----:B------:R-:W0:Y:S02]  /*07d0*/  LDC.64 R2, c[0x0][0x380] ;  /* 0x0000e000ff027b82 */ /* 0x000e240000000a00 */
[----:B0-----:R-:W-:-:S05]  /*07e0*/  IMAD.WIDE.U32 R2, R0, 0x8, R2 ;  /* 0x0000000800027825 */ /* 0x001fca00078e0002 */
[----:B------:R-:W-:Y:S01]  /*07f0*/  STG.E.64 desc[UR6][R2.64], R26 ;  /* 0x0000001a02007986 */ /* 0x000fe2000c101b06 */
[----:B------:R-:W-:Y:S05]  /*0800*/  EXIT ;  /* 0x000000000000794d */ /* 0x000fea0003800000 */
.L_x_10:
[----:B------:R-:W-:-:S00]  /*0810*/  BRA `(.L_x_10) ;  /* 0xfffffffc00fc7947 */ /* 0x000fc0000383ffff */
[----:B------:R-:W-:-:S00]  /*0820*/  NOP ;  /* 0x0000000000007918 */ /* 0x000fc00000000000 */
        /* <DEDUP_REMOVED lines=13> */
.L_x_11:


//--------------------- .nv.shared.reserved.0     --------------------------
	.section	.nv.shared.reserved.0,"aw",@nobits
	.weak		__nv_reservedSMEM_offset_0_alias
	.size		__nv_reservedSMEM_offset_0_alias, 0, 64
	.other		__nv_reservedSMEM_offset_0_alias,@"STO_CUDA_RESERVED_SHARED STV_DEFAULT"
__nv_reservedSMEM_offset_0_alias:
	.zero		0
	.zero		64


//--------------------- .nv.constant0._Z10gpukernel1PdS_i --------------------------
	.section	.nv.constant0._Z10gpukernel1PdS_i,"a",@progbits
	.sectionflags	@""
	.align	4
.nv.constant0._Z10gpukernel1PdS_i:
	.zero		916


//--------------------- SYMBOLS --------------------------

	.type		.nv.reservedSmem.offset0,@object
	.size		.nv.reservedSmem.offset0,0x4
